//
// Generated by NVIDIA NVVM Compiler
//
// Compiler Build ID: CL-36424714
// Cuda compilation tools, release 13.0, V13.0.88
// Based on NVVM 20.0.0
//

.version 9.0
.target sm_100
.address_size 64

	// .globl	_Z10sub_kerneliPKfS0_Pf

.visible .entry _Z10sub_kerneliPKfS0_Pf(
	.param .u32 _Z10sub_kerneliPKfS0_Pf_param_0,
	.param .u64 .ptr .align 1 _Z10sub_kerneliPKfS0_Pf_param_1,
	.param .u64 .ptr .align 1 _Z10sub_kerneliPKfS0_Pf_param_2,
	.param .u64 .ptr .align 1 _Z10sub_kerneliPKfS0_Pf_param_3
)
{
	.reg .pred 	%p<2>;
	.reg .b32 	%r<6>;
	.reg .b32 	%f<4>;
	.reg .b64 	%rd<11>;

	ld.param.u32 	%r2, [_Z10sub_kerneliPKfS0_Pf_param_0];
	ld.param.u64 	%rd1, [_Z10sub_kerneliPKfS0_Pf_param_1];
	ld.param.u64 	%rd2, [_Z10sub_kerneliPKfS0_Pf_param_2];
	ld.param.u64 	%rd3, [_Z10sub_kerneliPKfS0_Pf_param_3];
	mov.u32 	%r3, %ctaid.x;
	mov.u32 	%r4, %ntid.x;
	mov.u32 	%r5, %tid.x;
	mad.lo.s32 	%r1, %r3, %r4, %r5;
	setp.ge.s32 	%p1, %r1, %r2;
	@%p1 bra 	$L__BB0_2;
	cvta.to.global.u64 	%rd4, %rd1;
	cvta.to.global.u64 	%rd5, %rd2;
	cvta.to.global.u64 	%rd6, %rd3;
	mul.wide.s32 	%rd7, %r1, 4;
	add.s64 	%rd8, %rd4, %rd7;
	ld.global.f32 	%f1, [%rd8];
	add.s64 	%rd9, %rd5, %rd7;
	ld.global.f32 	%f2, [%rd9];
	sub.f32 	%f3, %f1, %f2;
	add.s64 	%rd10, %rd6, %rd7;
	st.global.f32 	[%rd10], %f3;
$L__BB0_2:
	ret;

}


// ===== COMPILED SASS (sm_100) =====

	.target	sm_100

	.elftype	@"ET_EXEC"


//--------------------- .note.nv.tkinfo           --------------------------
	.section	.note.nv.tkinfo,"",@"SHT_NOTE"
	.sectionflags	@"SHF_NOTE_NV_TKINFO"
	.tkinfo
        /*0018*/ 	.word	0x00000002
        /*0030*/ 	.string	""
        /*0030*/ 	.string	"ptxas"
        /*0030*/ 	.string	"Cuda compilation tools, release 13.0, V13.0.88"
        /*0030*/ 	.string	"Build cuda_13.0.r13.0/compiler.36424714_0"
        /*0030*/ 	.string	"-arch sm_100 -m 64 "



//--------------------- .note.nv.cuinfo           --------------------------
	.section	.note.nv.cuinfo,"",@"SHT_NOTE"
	.sectionflags	@"SHF_NOTE_NV_CUINFO"
        /*0018*/ 	.short	0x0002
        /*001a*/ 	.short	0x0064
        /*001c*/ 	.short	0x0082
	.zero		2


//--------------------- .nv.info                  --------------------------
	.section	.nv.info,"",@"SHT_CUDA_INFO"
	.align	4


	//----- nvinfo : EIATTR_REGCOUNT
	.align		4
        /*0000*/ 	.byte	0x04, 0x2f
        /*0002*/ 	.short	(.L_1 - .L_0)
	.align		4
.L_0:
        /*0004*/ 	.word	index@(_Z10sub_kerneliPKfS0_Pf)
        /*0008*/ 	.word	0x0000000c


	//----- nvinfo : EIATTR_FRAME_SIZE
	.align		4
.L_1:
        /*000c*/ 	.byte	0x04, 0x11
        /*000e*/ 	.short	(.L_3 - .L_2)
	.align		4
.L_2:
        /*0010*/ 	.word	index@(_Z10sub_kerneliPKfS0_Pf)
        /*0014*/ 	.word	0x00000000


	//----- nvinfo : EIATTR_MIN_STACK_SIZE
	.align		4
.L_3:
        /*0018*/ 	.byte	0x04, 0x12
        /*001a*/ 	.short	(.L_5 - .L_4)
	.align		4
.L_4:
        /*001c*/ 	.word	index@(_Z10sub_kerneliPKfS0_Pf)
        /*0020*/ 	.word	0x00000000
.L_5:


//--------------------- .nv.compat                --------------------------
	.section	.nv.compat,"",@"SHT_CUDA_COMPAT_INFO"
	.align	4
        /*0000*/ 	.byte	0x02, 0x09, 0x00, 0x00, 0x02, 0x02, 0x01, 0x00, 0x02, 0x05, 0x05, 0x00, 0x03, 0x07, 0x01, 0x01
        /*0010*/ 	.byte	0x02, 0x03, 0x00, 0x00, 0x02, 0x06, 0x01, 0x00, 0x04, 0x0b, 0x08, 0x00, 0x09, 0x00, 0x00, 0x00
        /*0020*/ 	.byte	0x00, 0x00, 0x00, 0x00


//--------------------- .nv.info._Z10sub_kerneliPKfS0_Pf --------------------------
	.section	.nv.info._Z10sub_kerneliPKfS0_Pf,"",@"SHT_CUDA_INFO"
	.sectionflags	@""
	.align	4


	//----- nvinfo : EIATTR_CUDA_API_VERSION
	.align		4
        /*0000*/ 	.byte	0x04, 0x37
        /*0002*/ 	.short	(.L_7 - .L_6)
.L_6:
        /*0004*/ 	.word	0x00000082


	//----- nvinfo : EIATTR_KPARAM_INFO
	.align		4
.L_7:
        /*0008*/ 	.byte	0x04, 0x17
        /*000a*/ 	.short	(.L_9 - .L_8)
.L_8:
        /*000c*/ 	.word	0x00000000
        /*0010*/ 	.short	0x0003
        /*0012*/ 	.short	0x0018
        /*0014*/ 	.byte	0x00, 0xf5, 0x21, 0x00


	//----- nvinfo : EIATTR_KPARAM_INFO
	.align		4
.L_9:
        /*0018*/ 	.byte	0x04, 0x17
        /*001a*/ 	.short	(.L_11 - .L_10)
.L_10:
        /*001c*/ 	.word	0x00000000
        /*0020*/ 	.short	0x0002
        /*0022*/ 	.short	0x0010
        /*0024*/ 	.byte	0x00, 0xf5, 0x21, 0x00


	//----- nvinfo : EIATTR_KPARAM_INFO
	.align		4
.L_11:
        /*0028*/ 	.byte	0x04, 0x17
        /*002a*/ 	.short	(.L_13 - .L_12)
.L_12:
        /*002c*/ 	.word	0x00000000
        /*0030*/ 	.short	0x0001
        /*0032*/ 	.short	0x0008
        /*0034*/ 	.byte	0x00, 0xf5, 0x21, 0x00


	//----- nvinfo : EIATTR_KPARAM_INFO
	.align		4
.L_13:
        /*0038*/ 	.byte	0x04, 0x17
        /*003a*/ 	.short	(.L_15 - .L_14)
.L_14:
        /*003c*/ 	.word	0x00000000
        /*0040*/ 	.short	0x0000
        /*0042*/ 	.short	0x0000
        /*0044*/ 	.byte	0x00, 0xf0, 0x11, 0x00


	//----- nvinfo : EIATTR_SPARSE_MMA_MASK
	.align		4
.L_15:
        /*0048*/ 	.byte	0x03, 0x50
        /*004a*/ 	.short	0x0000


	//----- nvinfo : EIATTR_MAXREG_COUNT
	.align		4
        /*004c*/ 	.byte	0x03, 0x1b
        /*004e*/ 	.short	0x00ff


	//----- nvinfo : EIATTR_MERCURY_ISA_VERSION
	.align		4
        /*0050*/ 	.byte	0x03, 0x5f
        /*0052*/ 	.short	0x0101


	//----- nvinfo : EIATTR_VRC_CTA_INIT_COUNT
	.align		4
        /*0054*/ 	.byte	0x02, 0x4a
	.zero		1
	.zero		1


	//----- nvinfo : EIATTR_EXIT_INSTR_OFFSETS
	.align		4
        /*0058*/ 	.byte	0x04, 0x1c
        /*005a*/ 	.short	(.L_17 - .L_16)


	//   ....[0]....
.L_16:
        /*005c*/ 	.word	0x00000070


	//   ....[1]....
        /*0060*/ 	.word	0x00000130


	//----- nvinfo : EIATTR_CBANK_PARAM_SIZE
	.align		4
.L_17:
        /*0064*/ 	.byte	0x03, 0x19
        /*0066*/ 	.short	0x0020


	//----- nvinfo : EIATTR_PARAM_CBANK
	.align		4
        /*0068*/ 	.byte	0x04, 0x0a
        /*006a*/ 	.short	(.L_19 - .L_18)
	.align		4
.L_18:
        /*006c*/ 	.word	index@(.nv.constant0._Z10sub_kerneliPKfS0_Pf)
        /*0070*/ 	.short	0x0380
        /*0072*/ 	.short	0x0020


	//----- nvinfo : EIATTR_SW_WAR
	.align		4
.L_19:
        /*0074*/ 	.byte	0x04, 0x36
        /*0076*/ 	.short	(.L_21 - .L_20)
.L_20:
        /*0078*/ 	.word	0x00000008
.L_21:


//--------------------- .nv.callgraph             --------------------------
	.section	.nv.callgraph,"",@"SHT_CUDA_CALLGRAPH"
	.align	4
	.sectionentsize	8
	.align		4
        /*0000*/ 	.word	0x00000000
	.align		4
        /*0004*/ 	.word	0xffffffff
	.align		4
        /*0008*/ 	.word	0x00000000
	.align		4
        /*000c*/ 	.word	0xfffffffe
	.align		4
        /*0010*/ 	.word	0x00000000
	.align		4
        /*0014*/ 	.word	0xfffffffd
	.align		4
        /*0018*/ 	.word	0x00000000
	.align		4
        /*001c*/ 	.word	0xfffffffc


//--------------------- .text._Z10sub_kerneliPKfS0_Pf --------------------------
	.section	.text._Z10sub_kerneliPKfS0_Pf,"ax",@progbits
	.align	128
        .global         _Z10sub_kerneliPKfS0_Pf
        .type           _Z10sub_kerneliPKfS0_Pf,@function
        .size           _Z10sub_kerneliPKfS0_Pf,(.L_x_1 - _Z10sub_kerneliPKfS0_Pf)
        .other          _Z10sub_kerneliPKfS0_Pf,@"STO_CUDA_ENTRY STV_DEFAULT"
_Z10sub_kerneliPKfS0_Pf:
.text._Z10sub_kerneliPKfS0_Pf:
[----:B------:R-:W-:Y:S01]  /*0000*/  LDC R1, c[0x0][0x37c] ;  /* 0x0000df00ff017b82 */ /* 0x000fe20000000800 */
[----:B------:R-:W0:Y:S07]  /*0010*/  S2R R0, SR_TID.X ;  /* 0x0000000000007919 */ /* 0x000e2e0000002100 */
[----:B------:R-:W0:Y:S01]  /*0020*/  S2UR UR4, SR_CTAID.X ;  /* 0x00000000000479c3 */ /* 0x000e220000002500 */
[----:B------:R-:W1:Y:S07]  /*0030*/  LDCU UR5, c[0x0][0x380] ;  /* 0x00007000ff0577ac */ /* 0x000e6e0008000800 */
[----:B------:R-:W0:Y:S02]  /*0040*/  LDC R9, c[0x0][0x360] ;  /* 0x0000d800ff097b82 */ /* 0x000e240000000800 */
[----:B0-----:R-:W-:-:S05]  /*0050*/  IMAD R9, R9, UR4, R0 ;  /* 0x0000000409097c24 */ /* 0x001fca000f8e0200 */
[----:B-1----:R-:W-:-:S13]  /*0060*/  ISETP.GE.AND P0, PT, R9, UR5, PT ;  /* 0x0000000509007c0c */ /* 0x002fda000bf06270 */
[----:B------:R-:W-:Y:S05]  /*0070*/  @P0 EXIT ;  /* 0x000000000000094d */ /* 0x000fea0003800000 */
[----:B------:R-:W0:Y:S01]  /*0080*/  LDC.64 R2, c[0x0][0x388] ;  /* 0x0000e200ff027b82 */ /* 0x000e220000000a00 */
[----:B------:R-:W1:Y:S07]  /*0090*/  LDCU.64 UR4, c[0x0][0x358] ;  /* 0x00006b00ff0477ac */ /* 0x000e6e0008000a00 */
[----:B------:R-:W2:Y:S08]  /*00a0*/  LDC.64 R4, c[0x0][0x390] ;  /* 0x0000e400ff047b82 */ /* 0x000eb00000000a00 */
[----:B------:R-:W3:Y:S01]  /*00b0*/  LDC.64 R6, c[0x0][0x398] ;  /* 0x0000e600ff067b82 */ /* 0x000ee20000000a00 */
[----:B0-----:R-:W-:-:S06]  /*00c0*/  IMAD.WIDE R2, R9, 0x4, R2 ;  /* 0x0000000409027825 */ /* 0x001fcc00078e0202 */
[----:B-1----:R-:W4:Y:S01]  /*00d0*/  LDG.E R2, desc[UR4][R2.64] ;  /* 0x0000000402027981 */ /* 0x002f22000c1e1900 */
[----:B--2---:R-:W-:-:S06]  /*00e0*/  IMAD.WIDE R4, R9, 0x4, R4 ;  /* 0x0000000409047825 */ /* 0x004fcc00078e0204 */
[----:B------:R-:W4:Y:S01]  /*00f0*/  LDG.E R5, desc[UR4][R4.64] ;  /* 0x0000000404057981 */ /* 0x000f22000c1e1900 */
[----:B---3--:R-:W-:-:S04]  /*0100*/  IMAD.WIDE R6, R9, 0x4, R6 ;  /* 0x0000000409067825 */ /* 0x008fc800078e0206 */
[----:B----4-:R-:W-:-:S05]  /*0110*/  FADD R9, R2, -R5 ;  /* 0x8000000502097221 */ /* 0x010fca0000000000 */
[----:B------:R-:W-:Y:S01]  /*0120*/  STG.E desc[UR4][R6.64], R9 ;  /* 0x0000000906007986 */ /* 0x000fe2000c101904 */
[----:B------:R-:W-:Y:S05]  /*0130*/  EXIT ;  /* 0x000000000000794d */ /* 0x000fea0003800000 */
.L_x_0:
[----:B------:R-:W-:-:S00]  /*0140*/  BRA `(.L_x_0) ;  /* 0xfffffffc00fc7947 */ /* 0x000fc0000383ffff */
[----:B------:R-:W-:-:S00]  /*0150*/  NOP ;  /* 0x0000000000007918 */ /* 0x000fc00000000000 */
        /* <DEDUP_REMOVED lines=10> */
.L_x_1:


//--------------------- .nv.shared.reserved.0     --------------------------
	.section	.nv.shared.reserved.0,"aw",@nobits
	.weak		__nv_reservedSMEM_offset_0_alias
	.size		__nv_reservedSMEM_offset_0_alias, 0, 64
	.other		__nv_reservedSMEM_offset_0_alias,@"STO_CUDA_RESERVED_SHARED STV_DEFAULT"
__nv_reservedSMEM_offset_0_alias:
	.zero		0
	.zero		64


//--------------------- .nv.constant0._Z10sub_kerneliPKfS0_Pf --------------------------
	.section	.nv.constant0._Z10sub_kerneliPKfS0_Pf,"a",@progbits
	.sectionflags	@""
	.align	4
.nv.constant0._Z10sub_kerneliPKfS0_Pf:
	.zero		928


//--------------------- SYMBOLS --------------------------

	.type		.nv.reservedSmem.offset0,@object
	.size		.nv.reservedSmem.offset0,0x4
